//
// Generated by NVIDIA NVVM Compiler
//
// Compiler Build ID: CL-36424714
// Cuda compilation tools, release 13.0, V13.0.88
// Based on NVVM 20.0.0
//

.version 9.0
.target sm_100
.address_size 64

	// .globl	_Z13GPUInnerLoopsiiPi

.visible .entry _Z13GPUInnerLoopsiiPi(
	.param .u32 _Z13GPUInnerLoopsiiPi_param_0,
	.param .u32 _Z13GPUInnerLoopsiiPi_param_1,
	.param .u64 .ptr .align 1 _Z13GPUInnerLoopsiiPi_param_2
)
{
	.reg .pred 	%p<10>;
	.reg .b32 	%r<87>;
	.reg .b64 	%rd<27>;

	ld.param.u32 	%r24, [_Z13GPUInnerLoopsiiPi_param_0];
	ld.param.u32 	%r25, [_Z13GPUInnerLoopsiiPi_param_1];
	ld.param.u64 	%rd7, [_Z13GPUInnerLoopsiiPi_param_2];
	cvta.to.global.u64 	%rd1, %rd7;
	mov.u32 	%r1, %ntid.x;
	mov.u32 	%r2, %ntid.y;
	mul.lo.s32 	%r3, %r1, %r2;
	mov.u32 	%r4, %tid.z;
	mov.u32 	%r5, %tid.y;
	mov.u32 	%r6, %tid.x;
	mad.lo.s32 	%r26, %r5, %r1, %r6;
	mad.lo.s32 	%r7, %r3, %r4, %r26;
	mov.u32 	%r27, %nctaid.x;
	mov.u32 	%r28, %nctaid.y;
	mul.lo.s32 	%r8, %r27, %r28;
	mov.u32 	%r29, %ctaid.z;
	mov.u32 	%r30, %ctaid.y;
	mov.u32 	%r31, %ctaid.x;
	mad.lo.s32 	%r32, %r30, %r27, %r31;
	mad.lo.s32 	%r84, %r8, %r29, %r32;
	setp.ge.s32 	%p1, %r84, %r24;
	@%p1 bra 	$L__BB0_10;
	mov.u32 	%r33, %ntid.z;
	mul.lo.s32 	%r34, %r3, %r33;
	mul.lo.s32 	%r10, %r25, %r24;
	add.s32 	%r35, %r4, %r33;
	mad.lo.s32 	%r36, %r2, %r35, %r5;
	mad.lo.s32 	%r37, %r1, %r36, %r6;
	max.s32 	%r38, %r24, %r37;
	setp.lt.s32 	%p2, %r37, %r24;
	selp.u32 	%r39, 1, 0, %p2;
	add.s32 	%r40, %r37, %r39;
	sub.s32 	%r41, %r38, %r40;
	div.u32 	%r42, %r41, %r34;
	add.s32 	%r11, %r42, %r39;
	and.b32  	%r12, %r11, 3;
	add.s32 	%r43, %r7, %r10;
	mul.wide.s32 	%rd8, %r43, 4;
	add.s64 	%rd2, %rd1, %rd8;
	add.s32 	%r13, %r7, %r34;
	shl.b32 	%r14, %r34, 2;
	cvt.u64.u32 	%rd9, %r14;
	add.s64 	%rd3, %rd2, %rd9;
	add.s32 	%r15, %r13, %r34;
	add.s32 	%r16, %r15, %r34;
	mov.u32 	%r44, %nctaid.z;
	mul.lo.s32 	%r17, %r8, %r44;
$L__BB0_2:
	setp.ge.s32 	%p3, %r7, %r24;
	@%p3 bra 	$L__BB0_9;
	setp.eq.s32 	%p4, %r12, 3;
	mul.lo.s32 	%r19, %r84, %r24;
	add.s32 	%r45, %r19, %r25;
	mul.wide.s32 	%rd10, %r45, 4;
	add.s64 	%rd4, %rd1, %rd10;
	mov.u32 	%r85, %r7;
	@%p4 bra 	$L__BB0_7;
	setp.eq.s32 	%p5, %r12, 0;
	ld.global.u32 	%r46, [%rd4];
	ld.global.u32 	%r47, [%rd2];
	add.s32 	%r48, %r47, %r46;
	add.s32 	%r49, %r7, %r19;
	mul.wide.s32 	%rd11, %r49, 4;
	add.s64 	%rd5, %rd1, %rd11;
	ld.global.u32 	%r50, [%rd5];
	min.s32 	%r51, %r48, %r50;
	st.global.u32 	[%rd5], %r51;
	mov.u32 	%r85, %r13;
	@%p5 bra 	$L__BB0_7;
	setp.eq.s32 	%p6, %r12, 1;
	ld.global.u32 	%r52, [%rd4];
	ld.global.u32 	%r53, [%rd3];
	add.s32 	%r54, %r53, %r52;
	add.s64 	%rd6, %rd5, %rd9;
	ld.global.u32 	%r55, [%rd6];
	min.s32 	%r56, %r54, %r55;
	st.global.u32 	[%rd6], %r56;
	mov.u32 	%r85, %r15;
	@%p6 bra 	$L__BB0_7;
	ld.global.u32 	%r57, [%rd4];
	add.s64 	%rd14, %rd3, %rd9;
	ld.global.u32 	%r58, [%rd14];
	add.s32 	%r59, %r58, %r57;
	add.s64 	%rd15, %rd6, %rd9;
	ld.global.u32 	%r60, [%rd15];
	min.s32 	%r61, %r59, %r60;
	st.global.u32 	[%rd15], %r61;
	mov.u32 	%r85, %r16;
$L__BB0_7:
	setp.lt.u32 	%p7, %r11, 3;
	@%p7 bra 	$L__BB0_9;
$L__BB0_8:
	ld.global.u32 	%r62, [%rd4];
	add.s32 	%r63, %r85, %r10;
	mul.wide.s32 	%rd17, %r63, 4;
	add.s64 	%rd18, %rd1, %rd17;
	ld.global.u32 	%r64, [%rd18];
	add.s32 	%r65, %r64, %r62;
	add.s32 	%r66, %r85, %r19;
	mul.wide.s32 	%rd19, %r66, 4;
	add.s64 	%rd20, %rd1, %rd19;
	ld.global.u32 	%r67, [%rd20];
	min.s32 	%r68, %r65, %r67;
	st.global.u32 	[%rd20], %r68;
	ld.global.u32 	%r69, [%rd4];
	add.s64 	%rd21, %rd18, %rd9;
	ld.global.u32 	%r70, [%rd21];
	add.s32 	%r71, %r70, %r69;
	add.s64 	%rd22, %rd20, %rd9;
	ld.global.u32 	%r72, [%rd22];
	min.s32 	%r73, %r71, %r72;
	st.global.u32 	[%rd22], %r73;
	ld.global.u32 	%r74, [%rd4];
	add.s64 	%rd23, %rd21, %rd9;
	ld.global.u32 	%r75, [%rd23];
	add.s32 	%r76, %r75, %r74;
	add.s64 	%rd24, %rd22, %rd9;
	ld.global.u32 	%r77, [%rd24];
	min.s32 	%r78, %r76, %r77;
	st.global.u32 	[%rd24], %r78;
	ld.global.u32 	%r79, [%rd4];
	add.s64 	%rd25, %rd23, %rd9;
	ld.global.u32 	%r80, [%rd25];
	add.s32 	%r81, %r80, %r79;
	add.s64 	%rd26, %rd24, %rd9;
	ld.global.u32 	%r82, [%rd26];
	min.s32 	%r83, %r81, %r82;
	st.global.u32 	[%rd26], %r83;
	add.s32 	%r85, %r14, %r85;
	setp.lt.s32 	%p8, %r85, %r24;
	@%p8 bra 	$L__BB0_8;
$L__BB0_9:
	add.s32 	%r84, %r84, %r17;
	setp.lt.s32 	%p9, %r84, %r24;
	@%p9 bra 	$L__BB0_2;
$L__BB0_10:
	ret;

}


// ===== COMPILED SASS (sm_100) =====

	.target	sm_100

	.elftype	@"ET_EXEC"


//--------------------- .note.nv.tkinfo           --------------------------
	.section	.note.nv.tkinfo,"",@"SHT_NOTE"
	.sectionflags	@"SHF_NOTE_NV_TKINFO"
	.tkinfo
        /*0018*/ 	.word	0x00000002
        /*0030*/ 	.string	""
        /*0030*/ 	.string	"ptxas"
        /*0030*/ 	.string	"Cuda compilation tools, release 13.0, V13.0.88"
        /*0030*/ 	.string	"Build cuda_13.0.r13.0/compiler.36424714_0"
        /*0030*/ 	.string	"-arch sm_100 -m 64 "



//--------------------- .note.nv.cuinfo           --------------------------
	.section	.note.nv.cuinfo,"",@"SHT_NOTE"
	.sectionflags	@"SHF_NOTE_NV_CUINFO"
        /*0018*/ 	.short	0x0002
        /*001a*/ 	.short	0x0064
        /*001c*/ 	.short	0x0082
	.zero		2


//--------------------- .nv.info                  --------------------------
	.section	.nv.info,"",@"SHT_CUDA_INFO"
	.align	4


	//----- nvinfo : EIATTR_REGCOUNT
	.align		4
        /*0000*/ 	.byte	0x04, 0x2f
        /*0002*/ 	.short	(.L_1 - .L_0)
	.align		4
.L_0:
        /*0004*/ 	.word	index@(_Z13GPUInnerLoopsiiPi)
        /*0008*/ 	.word	0x00000020


	//----- nvinfo : EIATTR_FRAME_SIZE
	.align		4
.L_1:
        /*000c*/ 	.byte	0x04, 0x11
        /*000e*/ 	.short	(.L_3 - .L_2)
	.align		4
.L_2:
        /*0010*/ 	.word	index@(_Z13GPUInnerLoopsiiPi)
        /*0014*/ 	.word	0x00000000


	//----- nvinfo : EIATTR_MIN_STACK_SIZE
	.align		4
.L_3:
        /*0018*/ 	.byte	0x04, 0x12
        /*001a*/ 	.short	(.L_5 - .L_4)
	.align		4
.L_4:
        /*001c*/ 	.word	index@(_Z13GPUInnerLoopsiiPi)
        /*0020*/ 	.word	0x00000000
.L_5:


//--------------------- .nv.compat                --------------------------
	.section	.nv.compat,"",@"SHT_CUDA_COMPAT_INFO"
	.align	4
        /*0000*/ 	.byte	0x02, 0x09, 0x00, 0x00, 0x02, 0x02, 0x01, 0x00, 0x02, 0x05, 0x05, 0x00, 0x03, 0x07, 0x01, 0x01
        /*0010*/ 	.byte	0x02, 0x03, 0x00, 0x00, 0x02, 0x06, 0x01, 0x00, 0x04, 0x0b, 0x08, 0x00, 0x09, 0x00, 0x00, 0x00
        /*0020*/ 	.byte	0x00, 0x00, 0x00, 0x00


//--------------------- .nv.info._Z13GPUInnerLoopsiiPi --------------------------
	.section	.nv.info._Z13GPUInnerLoopsiiPi,"",@"SHT_CUDA_INFO"
	.sectionflags	@""
	.align	4


	//----- nvinfo : EIATTR_CUDA_API_VERSION
	.align		4
        /*0000*/ 	.byte	0x04, 0x37
        /*0002*/ 	.short	(.L_7 - .L_6)
.L_6:
        /*0004*/ 	.word	0x00000082


	//----- nvinfo : EIATTR_KPARAM_INFO
	.align		4
.L_7:
        /*0008*/ 	.byte	0x04, 0x17
        /*000a*/ 	.short	(.L_9 - .L_8)
.L_8:
        /*000c*/ 	.word	0x00000000
        /*0010*/ 	.short	0x0002
        /*0012*/ 	.short	0x0008
        /*0014*/ 	.byte	0x00, 0xf5, 0x21, 0x00


	//----- nvinfo : EIATTR_KPARAM_INFO
	.align		4
.L_9:
        /*0018*/ 	.byte	0x04, 0x17
        /*001a*/ 	.short	(.L_11 - .L_10)
.L_10:
        /*001c*/ 	.word	0x00000000
        /*0020*/ 	.short	0x0001
        /*0022*/ 	.short	0x0004
        /*0024*/ 	.byte	0x00, 0xf0, 0x11, 0x00


	//----- nvinfo : EIATTR_KPARAM_INFO
	.align		4
.L_11:
        /*0028*/ 	.byte	0x04, 0x17
        /*002a*/ 	.short	(.L_13 - .L_12)
.L_12:
        /*002c*/ 	.word	0x00000000
        /*0030*/ 	.short	0x0000
        /*0032*/ 	.short	0x0000
        /*0034*/ 	.byte	0x00, 0xf0, 0x11, 0x00


	//----- nvinfo : EIATTR_SPARSE_MMA_MASK
	.align		4
.L_13:
        /*0038*/ 	.byte	0x03, 0x50
        /*003a*/ 	.short	0x0000


	//----- nvinfo : EIATTR_MAXREG_COUNT
	.align		4
        /*003c*/ 	.byte	0x03, 0x1b
        /*003e*/ 	.short	0x00ff


	//----- nvinfo : EIATTR_MERCURY_ISA_VERSION
	.align		4
        /*0040*/ 	.byte	0x03, 0x5f
        /*0042*/ 	.short	0x0101


	//----- nvinfo : EIATTR_VRC_CTA_INIT_COUNT
	.align		4
        /*0044*/ 	.byte	0x02, 0x4a
	.zero		1
	.zero		1


	//----- nvinfo : EIATTR_EXIT_INSTR_OFFSETS
	.align		4
        /*0048*/ 	.byte	0x04, 0x1c
        /*004a*/ 	.short	(.L_15 - .L_14)


	//   ....[0]....
.L_14:
        /*004c*/ 	.word	0x000000d0


	//   ....[1]....
        /*0050*/ 	.word	0x00000960


	//----- nvinfo : EIATTR_CRS_STACK_SIZE
	.align		4
.L_15:
        /*0054*/ 	.byte	0x04, 0x1e
        /*0056*/ 	.short	(.L_17 - .L_16)
.L_16:
        /*0058*/ 	.word	0x00000000


	//----- nvinfo : EIATTR_CBANK_PARAM_SIZE
	.align		4
.L_17:
        /*005c*/ 	.byte	0x03, 0x19
        /*005e*/ 	.short	0x0010


	//----- nvinfo : EIATTR_PARAM_CBANK
	.align		4
        /*0060*/ 	.byte	0x04, 0x0a
        /*0062*/ 	.short	(.L_19 - .L_18)
	.align		4
.L_18:
        /*0064*/ 	.word	index@(.nv.constant0._Z13GPUInnerLoopsiiPi)
        /*0068*/ 	.short	0x0380
        /*006a*/ 	.short	0x0010


	//----- nvinfo : EIATTR_SW_WAR
	.align		4
.L_19:
        /*006c*/ 	.byte	0x04, 0x36
        /*006e*/ 	.short	(.L_21 - .L_20)
.L_20:
        /*0070*/ 	.word	0x00000008
.L_21:


//--------------------- .nv.callgraph             --------------------------
	.section	.nv.callgraph,"",@"SHT_CUDA_CALLGRAPH"
	.align	4
	.sectionentsize	8
	.align		4
        /*0000*/ 	.word	0x00000000
	.align		4
        /*0004*/ 	.word	0xffffffff
	.align		4
        /*0008*/ 	.word	0x00000000
	.align		4
        /*000c*/ 	.word	0xfffffffe
	.align		4
        /*0010*/ 	.word	0x00000000
	.align		4
        /*0014*/ 	.word	0xfffffffd
	.align		4
        /*0018*/ 	.word	0x00000000
	.align		4
        /*001c*/ 	.word	0xfffffffc


//--------------------- .text._Z13GPUInnerLoopsiiPi --------------------------
	.section	.text._Z13GPUInnerLoopsiiPi,"ax",@progbits
	.align	128
        .global         _Z13GPUInnerLoopsiiPi
        .type           _Z13GPUInnerLoopsiiPi,@function
        .size           _Z13GPUInnerLoopsiiPi,(.L_x_7 - _Z13GPUInnerLoopsiiPi)
        .other          _Z13GPUInnerLoopsiiPi,@"STO_CUDA_ENTRY STV_DEFAULT"
_Z13GPUInnerLoopsiiPi:
.text._Z13GPUInnerLoopsiiPi:
[----:B------:R-:W-:Y:S08]  /*0000*/  LDC R1, c[0x0][0x37c] ;  /* 0x0000df00ff017b82 */ /* 0x000ff00000000800 */
[----:B------:R-:W-:Y:S01]  /*0010*/  S2UR UR5, SR_CTAID.Y ;  /* 0x00000000000579c3 */ /* 0x000fe20000002600 */
[----:B------:R-:W0:Y:S01]  /*0020*/  LDCU UR9, c[0x0][0x360] ;  /* 0x00006c00ff0977ac */ /* 0x000e220008000800 */
[----:B------:R-:W1:Y:S06]  /*0030*/  LDCU UR10, c[0x0][0x364] ;  /* 0x00006c80ff0a77ac */ /* 0x000e6c0008000800 */
[----:B------:R-:W2:Y:S01]  /*0040*/  S2UR UR8, SR_CTAID.X ;  /* 0x00000000000879c3 */ /* 0x000ea20000002500 */
[----:B------:R-:W2:Y:S01]  /*0050*/  LDCU UR4, c[0x0][0x370] ;  /* 0x00006e00ff0477ac */ /* 0x000ea20008000800 */
[----:B------:R-:W3:Y:S06]  /*0060*/  LDCU UR6, c[0x0][0x374] ;  /* 0x00006e80ff0677ac */ /* 0x000eec0008000800 */
[----:B------:R-:W4:Y:S08]  /*0070*/  S2UR UR7, SR_CTAID.Z ;  /* 0x00000000000779c3 */ /* 0x000f300000002700 */
[----:B------:R-:W5:Y:S01]  /*0080*/  LDC R15, c[0x0][0x380] ;  /* 0x0000e000ff0f7b82 */ /* 0x000f620000000800 */
[----:B--2---:R-:W-:-:S02]  /*0090*/  UIMAD UR5, UR4, UR5, UR8 ;  /* 0x00000005040572a4 */ /* 0x004fc4000f8e0208 */
[----:B---3--:R-:W-:-:S04]  /*00a0*/  UIMAD UR4, UR4, UR6, URZ ;  /* 0x00000006040472a4 */ /* 0x008fc8000f8e02ff */
[----:B----4-:R-:W-:-:S06]  /*00b0*/  UIMAD UR5, UR4, UR7, UR5 ;  /* 0x00000007040572a4 */ /* 0x010fcc000f8e0205 */
[----:B-----5:R-:W-:-:S13]  /*00c0*/  ISETP.LE.AND P0, PT, R15, UR5, PT ;  /* 0x000000050f007c0c */ /* 0x020fda000bf03270 */
[----:B01----:R-:W-:Y:S05]  /*00d0*/  @P0 EXIT ;  /* 0x000000000000094d */ /* 0x003fea0003800000 */
[----:B------:R-:W0:Y:S01]  /*00e0*/  LDCU UR6, c[0x0][0x368] ;  /* 0x00006d00ff0677ac */ /* 0x000e220008000800 */
[----:B------:R-:W1:Y:S01]  /*00f0*/  S2R R11, SR_TID.Z ;  /* 0x00000000000b7919 */ /* 0x000e620000002300 */
[----:B------:R-:W2:Y:S01]  /*0100*/  LDC.64 R8, c[0x0][0x388] ;  /* 0x0000e200ff087b82 */ /* 0x000ea20000000a00 */
[----:B------:R-:W-:Y:S01]  /*0110*/  UIMAD UR7, UR9, UR10, URZ ;  /* 0x0000000a090772a4 */ /* 0x000fe2000f8e02ff */
[----:B------:R-:W3:Y:S01]  /*0120*/  S2R R13, SR_TID.Y ;  /* 0x00000000000d7919 */ /* 0x000ee20000002200 */
[----:B------:R-:W4:Y:S02]  /*0130*/  S2R R10, SR_TID.X ;  /* 0x00000000000a7919 */ /* 0x000f240000002100 */
[----:B0-----:R-:W-:-:S06]  /*0140*/  UIMAD UR8, UR7, UR6, URZ ;  /* 0x00000006070872a4 */ /* 0x001fcc000f8e02ff */
[----:B------:R-:W-:Y:S01]  /*0150*/  IMAD R7, RZ, RZ, -UR8 ;  /* 0x80000008ff077e24 */ /* 0x000fe2000f8e02ff */
[----:B------:R-:W-:Y:S02]  /*0160*/  ISETP.NE.U32.AND P2, PT, RZ, UR8, PT ;  /* 0x00000008ff007c0c */ /* 0x000fe4000bf45070 */
[----:B------:R-:W0:Y:S01]  /*0170*/  I2F.U32.RP R4, UR8 ;  /* 0x0000000800047d06 */ /* 0x000e220008209000 */
[----:B-1----:R-:W-:Y:S01]  /*0180*/  VIADD R0, R11, UR6 ;  /* 0x000000060b007c36 */ /* 0x002fe20008000000 */
[----:B------:R-:W1:Y:S03]  /*0190*/  LDCU UR6, c[0x0][0x378] ;  /* 0x00006f00ff0677ac */ /* 0x000e660008000800 */
[----:B---3--:R-:W-:Y:S01]  /*01a0*/  IMAD R0, R0, UR10, R13 ;  /* 0x0000000a00007c24 */ /* 0x008fe2000f8e020d */
[----:B------:R-:W3:Y:S03]  /*01b0*/  LDCU UR10, c[0x0][0x384] ;  /* 0x00007080ff0a77ac */ /* 0x000ee60008000800 */
[----:B----4-:R-:W-:Y:S01]  /*01c0*/  IMAD R0, R0, UR9, R10 ;  /* 0x0000000900007c24 */ /* 0x010fe2000f8e020a */
[----:B0-----:R-:W0:Y:S04]  /*01d0*/  MUFU.RCP R4, R4 ;  /* 0x0000000400047308 */ /* 0x001e280000001000 */
[----:B------:R-:W-:-:S02]  /*01e0*/  ISETP.GE.AND P0, PT, R0, R15, PT ;  /* 0x0000000f0000720c */ /* 0x000fc40003f06270 */
[----:B------:R-:W-:Y:S01]  /*01f0*/  VIMNMX R5, PT, PT, R0, R15, !PT ;  /* 0x0000000f00057248 */ /* 0x000fe20007fe0100 */
[----:B-1----:R-:W-:Y:S01]  /*0200*/  UIMAD UR4, UR4, UR6, URZ ;  /* 0x00000006040472a4 */ /* 0x002fe2000f8e02ff */
[----:B0-----:R-:W-:Y:S01]  /*0210*/  VIADD R2, R4, 0xffffffe ;  /* 0x0ffffffe04027836 */ /* 0x001fe20000000000 */
[----:B------:R-:W-:-:S03]  /*0220*/  SEL R4, RZ, 0x1, P0 ;  /* 0x00000001ff047807 */ /* 0x000fc60000000000 */
[----:B------:R0:W1:Y:S01]  /*0230*/  F2I.FTZ.U32.TRUNC.NTZ R3, R2 ;  /* 0x0000000200037305 */ /* 0x000062000021f000 */
[----:B------:R-:W-:Y:S01]  /*0240*/  IADD3 R5, PT, PT, R5, -R0, -R4 ;  /* 0x8000000005057210 */ /* 0x000fe20007ffe804 */
[----:B0-----:R-:W-:Y:S02]  /*0250*/  HFMA2 R2, -RZ, RZ, 0, 0 ;  /* 0x00000000ff027431 */ /* 0x001fe400000001ff */
[----:B-1----:R-:W-:-:S04]  /*0260*/  IMAD R7, R7, R3, RZ ;  /* 0x0000000307077224 */ /* 0x002fc800078e02ff */
[----:B------:R-:W-:-:S06]  /*0270*/  IMAD.HI.U32 R6, R3, R7, R2 ;  /* 0x0000000703067227 */ /* 0x000fcc00078e0002 */
[----:B------:R-:W-:-:S04]  /*0280*/  IMAD.HI.U32 R7, R6, R5, RZ ;  /* 0x0000000506077227 */ /* 0x000fc800078e00ff */
[----:B------:R-:W-:-:S04]  /*0290*/  IMAD.MOV R0, RZ, RZ, -R7 ;  /* 0x000000ffff007224 */ /* 0x000fc800078e0a07 */
[----:B------:R-:W-:Y:S02]  /*02a0*/  IMAD R5, R0, UR8, R5 ;  /* 0x0000000800057c24 */ /* 0x000fe4000f8e0205 */
[----:B------:R-:W-:-:S03]  /*02b0*/  IMAD R0, R13, UR9, R10 ;  /* 0x000000090d007c24 */ /* 0x000fc6000f8e020a */
[----:B------:R-:W-:Y:S01]  /*02c0*/  ISETP.GE.U32.AND P0, PT, R5, UR8, PT ;  /* 0x0000000805007c0c */ /* 0x000fe2000bf06070 */
[----:B------:R-:W-:Y:S01]  /*02d0*/  IMAD R0, R11, UR7, R0 ;  /* 0x000000070b007c24 */ /* 0x000fe2000f8e0200 */
[----:B------:R-:W-:-:S03]  /*02e0*/  USHF.L.U32 UR7, UR8, 0x2, URZ ;  /* 0x0000000208077899 */ /* 0x000fc600080006ff */
[----:B---3--:R-:W-:Y:S01]  /*02f0*/  IMAD R3, R15, UR10, R0 ;  /* 0x0000000a0f037c24 */ /* 0x008fe2000f8e0200 */
[----:B------:R-:W0:Y:S01]  /*0300*/  LDCU.64 UR10, c[0x0][0x358] ;  /* 0x00006b00ff0a77ac */ /* 0x000e220008000a00 */
[----:B------:R-:W-:Y:S02]  /*0310*/  VIADD R2, R0, UR8 ;  /* 0x0000000800027c36 */ /* 0x000fe40008000000 */
[----:B--2---:R-:W-:-:S04]  /*0320*/  IMAD.WIDE R8, R3, 0x4, R8 ;  /* 0x0000000403087825 */ /* 0x004fc800078e0208 */
[----:B------:R-:W-:Y:S02]  /*0330*/  @P0 VIADD R5, R5, -UR8 ;  /* 0x8000000805050c36 */ /* 0x000fe40008000000 */
[----:B------:R-:W-:Y:S01]  /*0340*/  @P0 VIADD R7, R7, 0x1 ;  /* 0x0000000107070836 */ /* 0x000fe20000000000 */
[----:B------:R-:W-:Y:S01]  /*0350*/  IADD3 R10, P0, PT, R8, UR7, RZ ;  /* 0x00000007080a7c10 */ /* 0x000fe2000ff1e0ff */
[----:B------:R-:W-:Y:S01]  /*0360*/  VIADD R3, R2, UR8 ;  /* 0x0000000802037c36 */ /* 0x000fe20008000000 */
[----:B------:R-:W-:-:S03]  /*0370*/  ISETP.GE.U32.AND P1, PT, R5, UR8, PT ;  /* 0x0000000805007c0c */ /* 0x000fc6000bf26070 */
[----:B------:R-:W-:Y:S01]  /*0380*/  IMAD.X R11, RZ, RZ, R9, P0 ;  /* 0x000000ffff0b7224 */ /* 0x000fe200000e0609 */
[----:B------:R-:W-:-:S09]  /*0390*/  IADD3 R5, PT, PT, R3, UR8, RZ ;  /* 0x0000000803057c10 */ /* 0x000fd2000fffe0ff */
[----:B------:R-:W-:Y:S02]  /*03a0*/  @P1 IADD3 R7, PT, PT, R7, 0x1, RZ ;  /* 0x0000000107071810 */ /* 0x000fe40007ffe0ff */
[----:B------:R-:W-:-:S05]  /*03b0*/  @!P2 LOP3.LUT R7, RZ, UR8, RZ, 0x33, !PT ;  /* 0x00000008ff07ac12 */ /* 0x000fca000f8e33ff */
[----:B------:R-:W-:-:S05]  /*03c0*/  IMAD.IADD R4, R4, 0x1, R7 ;  /* 0x0000000104047824 */ /* 0x000fca00078e0207 */
[----:B0-----:R-:W-:-:S07]  /*03d0*/  LOP3.LUT R6, R4, 0x3, RZ, 0xc0, !PT ;  /* 0x0000000304067812 */ /* 0x001fce00078ec0ff */
.L_x_5:
[----:B0-----:R-:W0:Y:S01]  /*03e0*/  LDC R7, c[0x0][0x380] ;  /* 0x0000e000ff077b82 */ /* 0x001e220000000800 */
[----:B------:R-:W-:Y:S01]  /*03f0*/  BSSY.RECONVERGENT B0, `(.L_x_0) ;  /* 0x0000053000007945 */ /* 0x000fe20003800200 */
[----:B0-----:R-:W-:-:S13]  /*0400*/  ISETP.GE.AND P0, PT, R0, R7, PT ;  /* 0x000000070000720c */ /* 0x001fda0003f06270 */
[----:B-123--:R-:W-:Y:S05]  /*0410*/  @P0 BRA `(.L_x_1) ;  /* 0x0000000400400947 */ /* 0x00efea0003800000 */
[----:B------:R-:W0:Y:S01]  /*0420*/  LDC R26, c[0x0][0x384] ;  /* 0x0000e100ff1a7b82 */ /* 0x000e220000000800 */
[----:B------:R-:W-:Y:S01]  /*0430*/  ISETP.NE.AND P0, PT, R6, 0x3, PT ;  /* 0x000000030600780c */ /* 0x000fe20003f05270 */
[----:B------:R-:W-:Y:S01]  /*0440*/  BSSY.RECONVERGENT B1, `(.L_x_2) ;  /* 0x0000024000017945 */ /* 0x000fe20003800200 */
[----:B------:R-:W-:-:S05]  /*0450*/  IMAD.MOV.U32 R28, RZ, RZ, R0 ;  /* 0x000000ffff1c7224 */ /* 0x000fca00078e0000 */
[----:B------:R-:W1:Y:S01]  /*0460*/  LDC.64 R12, c[0x0][0x388] ;  /* 0x0000e200ff0c7b82 */ /* 0x000e620000000a00 */
[----:B0-----:R-:W-:-:S04]  /*0470*/  IMAD R15, R7, UR5, R26 ;  /* 0x00000005070f7c24 */ /* 0x001fc8000f8e021a */
[----:B-1----:R-:W-:Y:S01]  /*0480*/  IMAD.WIDE R14, R15, 0x4, R12 ;  /* 0x000000040f0e7825 */ /* 0x002fe200078e020c */
[----:B------:R-:W-:Y:S06]  /*0490*/  @!P0 BRA `(.L_x_3) ;  /* 0x0000000000788947 */ /* 0x000fec0003800000 */
[----:B------:R-:W-:Y:S01]  /*04a0*/  IMAD R17, R7, UR5, R0 ;  /* 0x0000000507117c24 */ /* 0x000fe2000f8e0200 */
[----:B------:R-:W2:Y:S03]  /*04b0*/  LDG.E R18, desc[UR10][R14.64] ;  /* 0x0000000a0e127981 */ /* 0x000ea6000c1e1900 */
[----:B------:R-:W-:Y:S01]  /*04c0*/  IMAD.WIDE R16, R17, 0x4, R12 ;  /* 0x0000000411107825 */ /* 0x000fe200078e020c */
[----:B------:R-:W2:Y:S04]  /*04d0*/  LDG.E R19, desc[UR10][R8.64] ;  /* 0x0000000a08137981 */ /* 0x000ea8000c1e1900 */
[----:B------:R-:W2:Y:S01]  /*04e0*/  LDG.E R20, desc[UR10][R16.64] ;  /* 0x0000000a10147981 */ /* 0x000ea2000c1e1900 */
[----:B------:R-:W-:Y:S01]  /*04f0*/  ISETP.NE.AND P0, PT, R6, RZ, PT ;  /* 0x000000ff0600720c */ /* 0x000fe20003f05270 */
[----:B------:R-:W-:Y:S01]  /*0500*/  IMAD.MOV.U32 R28, RZ, RZ, R2 ;  /* 0x000000ffff1c7224 */ /* 0x000fe200078e0002 */
[----:B--2---:R-:W-:-:S05]  /*0510*/  VIADDMNMX R19, R19, R18, R20, PT ;  /* 0x0000001213137246 */ /* 0x004fca0003800114 */
[----:B------:R0:W-:Y:S06]  /*0520*/  STG.E desc[UR10][R16.64], R19 ;  /* 0x0000001310007986 */ /* 0x0001ec000c10190a */
[----:B------:R-:W-:Y:S05]  /*0530*/  @!P0 BRA `(.L_x_3) ;  /* 0x0000000000508947 */ /* 0x000fea0003800000 */
[----:B0-----:R-:W-:Y:S01]  /*0540*/  IADD3 R16, P0, PT, R16, UR7, RZ ;  /* 0x0000000710107c10 */ /* 0x001fe2000ff1e0ff */
[----:B------:R-:W2:Y:S03]  /*0550*/  LDG.E R18, desc[UR10][R14.64] ;  /* 0x0000000a0e127981 */ /* 0x000ea6000c1e1900 */
[----:B------:R-:W-:Y:S01]  /*0560*/  IADD3.X R17, PT, PT, RZ, R17, RZ, P0, !PT ;  /* 0x00000011ff117210 */ /* 0x000fe200007fe4ff */
[----:B------:R-:W2:Y:S04]  /*0570*/  LDG.E R19, desc[UR10][R10.64] ;  /* 0x0000000a0a137981 */ /* 0x000ea8000c1e1900 */
[----:B------:R-:W2:Y:S01]  /*0580*/  LDG.E R20, desc[UR10][R16.64] ;  /* 0x0000000a10147981 */ /* 0x000ea2000c1e1900 */
[----:B------:R-:W-:Y:S01]  /*0590*/  ISETP.NE.AND P0, PT, R6, 0x1, PT ;  /* 0x000000010600780c */ /* 0x000fe20003f05270 */
[----:B------:R-:W-:Y:S01]  /*05a0*/  IMAD.MOV.U32 R28, RZ, RZ, R3 ;  /* 0x000000ffff1c7224 */ /* 0x000fe200078e0003 */
[----:B--2---:R-:W-:-:S05]  /*05b0*/  VIADDMNMX R19, R19, R18, R20, PT ;  /* 0x0000001213137246 */ /* 0x004fca0003800114 */
[----:B------:R1:W-:Y:S06]  /*05c0*/  STG.E desc[UR10][R16.64], R19 ;  /* 0x0000001310007986 */ /* 0x0003ec000c10190a */
[----:B------:R-:W-:Y:S05]  /*05d0*/  @!P0 BRA `(.L_x_3) ;  /* 0x0000000000288947 */ /* 0x000fea0003800000 */
[----:B------:R-:W-:Y:S01]  /*05e0*/  IADD3 R18, P0, PT, R10, UR7, RZ ;  /* 0x000000070a127c10 */ /* 0x000fe2000ff1e0ff */
[----:B------:R-:W2:Y:S01]  /*05f0*/  LDG.E R20, desc[UR10][R14.64] ;  /* 0x0000000a0e147981 */ /* 0x000ea2000c1e1900 */
[----:B-1----:R-:W-:-:S03]  /*0600*/  IADD3 R16, P1, PT, R16, UR7, RZ ;  /* 0x0000000710107c10 */ /* 0x002fc6000ff3e0ff */
[----:B------:R-:W-:Y:S02]  /*0610*/  IMAD.X R19, RZ, RZ, R11, P0 ;  /* 0x000000ffff137224 */ /* 0x000fe400000e060b */
[----:B------:R-:W-:-:S04]  /*0620*/  IMAD.X R17, RZ, RZ, R17, P1 ;  /* 0x000000ffff117224 */ /* 0x000fc800008e0611 */
[----:B------:R-:W2:Y:S04]  /*0630*/  LDG.E R19, desc[UR10][R18.64] ;  /* 0x0000000a12137981 */ /* 0x000ea8000c1e1900 */
[----:B------:R-:W2:Y:S01]  /*0640*/  LDG.E R21, desc[UR10][R16.64] ;  /* 0x0000000a10157981 */ /* 0x000ea2000c1e1900 */
[----:B------:R-:W-:Y:S02]  /*0650*/  MOV R28, R5 ;  /* 0x00000005001c7202 */ /* 0x000fe40000000f00 */
[----:B--2---:R-:W-:-:S05]  /*0660*/  VIADDMNMX R21, R19, R20, R21, PT ;  /* 0x0000001413157246 */ /* 0x004fca0003800115 */
[----:B------:R2:W-:Y:S02]  /*0670*/  STG.E desc[UR10][R16.64], R21 ;  /* 0x0000001510007986 */ /* 0x0005e4000c10190a */
.L_x_3:
[----:B------:R-:W-:Y:S05]  /*0680*/  BSYNC.RECONVERGENT B1 ;  /* 0x0000000000017941 */ /* 0x000fea0003800200 */
.L_x_2:
[----:B------:R-:W-:-:S13]  /*0690*/  ISETP.GE.U32.AND P0, PT, R4, 0x3, PT ;  /* 0x000000030400780c */ /* 0x000fda0003f06070 */
[----:B------:R-:W-:Y:S05]  /*06a0*/  @!P0 BRA `(.L_x_1) ;  /* 0x00000000009c8947 */ /* 0x000fea0003800000 */
.L_x_4:
[C-C-:B0123--:R-:W-:Y:S01]  /*06b0*/  IMAD R17, R7.reuse, R26, R28.reuse ;  /* 0x0000001a07117224 */ /* 0x14ffe200078e021c */
[----:B------:R-:W2:Y:S01]  /*06c0*/  LDG.E R18, desc[UR10][R14.64] ;  /* 0x0000000a0e127981 */ /* 0x000ea2000c1e1900 */
[----:B------:R-:W-:Y:S02]  /*06d0*/  IMAD R25, R7, UR5, R28 ;  /* 0x0000000507197c24 */ /* 0x000fe4000f8e021c */
[----:B------:R-:W-:-:S04]  /*06e0*/  IMAD.WIDE R16, R17, 0x4, R12 ;  /* 0x0000000411107825 */ /* 0x000fc800078e020c */
[----:B------:R-:W-:Y:S01]  /*06f0*/  IMAD.WIDE R24, R25, 0x4, R12 ;  /* 0x0000000419187825 */ /* 0x000fe200078e020c */
[----:B------:R-:W2:Y:S04]  /*0700*/  LDG.E R19, desc[UR10][R16.64] ;  /* 0x0000000a10137981 */ /* 0x000ea8000c1e1900 */
[----:B------:R-:W2:Y:S01]  /*0710*/  LDG.E R20, desc[UR10][R24.64] ;  /* 0x0000000a18147981 */ /* 0x000ea2000c1e1900 */
[----:B------:R-:W-:-:S05]  /*0720*/  IADD3 R22, P0, PT, R16, UR7, RZ ;  /* 0x0000000710167c10 */ /* 0x000fca000ff1e0ff */
[----:B------:R-:W-:Y:S01]  /*0730*/  IMAD.X R23, RZ, RZ, R17, P0 ;  /* 0x000000ffff177224 */ /* 0x000fe200000e0611 */
[----:B--2---:R-:W-:Y:S02]  /*0740*/  VIADDMNMX R27, R19, R18, R20, PT ;  /* 0x00000012131b7246 */ /* 0x004fe40003800114 */
[----:B------:R-:W-:-:S05]  /*0750*/  IADD3 R18, P1, PT, R24, UR7, RZ ;  /* 0x0000000718127c10 */ /* 0x000fca000ff3e0ff */
[----:B------:R-:W-:Y:S01]  /*0760*/  IMAD.X R19, RZ, RZ, R25, P1 ;  /* 0x000000ffff137224 */ /* 0x000fe200008e0619 */
[----:B------:R0:W-:Y:S04]  /*0770*/  STG.E desc[UR10][R24.64], R27 ;  /* 0x0000001b18007986 */ /* 0x0001e8000c10190a */
[----:B------:R-:W2:Y:S04]  /*0780*/  LDG.E R21, desc[UR10][R22.64] ;  /* 0x0000000a16157981 */ /* 0x000ea8000c1e1900 */
[----:B------:R-:W2:Y:S04]  /*0790*/  LDG.E R20, desc[UR10][R14.64] ;  /* 0x0000000a0e147981 */ /* 0x000ea8000c1e1900 */
[----:B------:R-:W2:Y:S01]  /*07a0*/  LDG.E R29, desc[UR10][R18.64] ;  /* 0x0000000a121d7981 */ /* 0x000ea2000c1e1900 */
[----:B------:R-:W-:-:S05]  /*07b0*/  IADD3 R16, P1, PT, R18, UR7, RZ ;  /* 0x0000000712107c10 */ /* 0x000fca000ff3e0ff */
[----:B------:R-:W-:Y:S01]  /*07c0*/  IMAD.X R17, RZ, RZ, R19, P1 ;  /* 0x000000ffff117224 */ /* 0x000fe200008e0613 */
[----:B--2---:R-:W-:Y:S02]  /*07d0*/  VIADDMNMX R29, R21, R20, R29, PT ;  /* 0x00000014151d7246 */ /* 0x004fe4000380011d */
[----:B------:R-:W-:-:S04]  /*07e0*/  IADD3 R20, P0, PT, R22, UR7, RZ ;  /* 0x0000000716147c10 */ /* 0x000fc8000ff1e0ff */
[----:B------:R-:W-:Y:S01]  /*07f0*/  IADD3.X R21, PT, PT, RZ, R23, RZ, P0, !PT ;  /* 0x00000017ff157210 */ /* 0x000fe200007fe4ff */
[----:B------:R1:W-:Y:S04]  /*0800*/  STG.E desc[UR10][R18.64], R29 ;  /* 0x0000001d12007986 */ /* 0x0003e8000c10190a */
[----:B------:R-:W2:Y:S04]  /*0810*/  LDG.E R23, desc[UR10][R20.64] ;  /* 0x0000000a14177981 */ /* 0x000ea8000c1e1900 */
[----:B0-----:R-:W2:Y:S04]  /*0820*/  LDG.E R24, desc[UR10][R14.64] ;  /* 0x0000000a0e187981 */ /* 0x001ea8000c1e1900 */
[----:B------:R-:W2:Y:S02]  /*0830*/  LDG.E R22, desc[UR10][R16.64] ;  /* 0x0000000a10167981 */ /* 0x000ea4000c1e1900 */
[----:B--2---:R-:W-:-:S02]  /*0840*/  VIADDMNMX R27, R23, R24, R22, PT ;  /* 0x00000018171b7246 */ /* 0x004fc40003800116 */
[----:B------:R-:W-:Y:S02]  /*0850*/  IADD3 R22, P0, PT, R20, UR7, RZ ;  /* 0x0000000714167c10 */ /* 0x000fe4000ff1e0ff */
[----:B------:R-:W-:-:S03]  /*0860*/  IADD3 R24, P1, PT, R16, UR7, RZ ;  /* 0x0000000710187c10 */ /* 0x000fc6000ff3e0ff */
[----:B------:R-:W-:Y:S01]  /*0870*/  IMAD.X R23, RZ, RZ, R21, P0 ;  /* 0x000000ffff177224 */ /* 0x000fe200000e0615 */
[----:B------:R-:W-:Y:S01]  /*0880*/  IADD3.X R25, PT, PT, RZ, R17, RZ, P1, !PT ;  /* 0x00000011ff197210 */ /* 0x000fe20000ffe4ff */
[----:B------:R3:W-:Y:S04]  /*0890*/  STG.E desc[UR10][R16.64], R27 ;  /* 0x0000001b10007986 */ /* 0x0007e8000c10190a */
[----:B------:R-:W2:Y:S04]  /*08a0*/  LDG.E R23, desc[UR10][R22.64] ;  /* 0x0000000a16177981 */ /* 0x000ea8000c1e1900 */
[----:B-1----:R-:W2:Y:S04]  /*08b0*/  LDG.E R18, desc[UR10][R14.64] ;  /* 0x0000000a0e127981 */ /* 0x002ea8000c1e1900 */
[----:B------:R-:W2:Y:S01]  /*08c0*/  LDG.E R19, desc[UR10][R24.64] ;  /* 0x0000000a18137981 */ /* 0x000ea2000c1e1900 */
[----:B------:R-:W-:-:S05]  /*08d0*/  VIADD R28, R28, UR7 ;  /* 0x000000071c1c7c36 */ /* 0x000fca0008000000 */
[----:B------:R-:W-:Y:S02]  /*08e0*/  ISETP.GE.AND P0, PT, R28, R7, PT ;  /* 0x000000071c00720c */ /* 0x000fe40003f06270 */
[----:B--2---:R-:W-:-:S05]  /*08f0*/  VIADDMNMX R19, R23, R18, R19, PT ;  /* 0x0000001217137246 */ /* 0x004fca0003800113 */
[----:B------:R3:W-:Y:S06]  /*0900*/  STG.E desc[UR10][R24.64], R19 ;  /* 0x0000001318007986 */ /* 0x0007ec000c10190a */
[----:B------:R-:W-:Y:S05]  /*0910*/  @!P0 BRA `(.L_x_4) ;  /* 0xfffffffc00648947 */ /* 0x000fea000383ffff */
.L_x_1:
[----:B------:R-:W-:Y:S05]  /*0920*/  BSYNC.RECONVERGENT B0 ;  /* 0x0000000000007941 */ /* 0x000fea0003800200 */
.L_x_0:
[----:B------:R-:W-:-:S06]  /*0930*/  UIADD3 UR5, UPT, UPT, UR4, UR5, URZ ;  /* 0x0000000504057290 */ /* 0x000fcc000fffe0ff */
[----:B------:R-:W-:-:S13]  /*0940*/  ISETP.LE.AND P0, PT, R7, UR5, PT ;  /* 0x0000000507007c0c */ /* 0x000fda000bf03270 */
[----:B------:R-:W-:Y:S05]  /*0950*/  @!P0 BRA `(.L_x_5) ;  /* 0xfffffff800a08947 */ /* 0x000fea000383ffff */
[----:B------:R-:W-:Y:S05]  /*0960*/  EXIT ;  /* 0x000000000000794d */ /* 0x000fea0003800000 */
.L_x_6:
[----:B------:R-:W-:-:S00]  /*0970*/  BRA `(.L_x_6) ;  /* 0xfffffffc00fc7947 */ /* 0x000fc0000383ffff */
[----:B------:R-:W-:-:S00]  /*0980*/  NOP ;  /* 0x0000000000007918 */ /* 0x000fc00000000000 */
[----:B------:R-:W-:-:S00]  /*0990*/  NOP ;  /* 0x0000000000007918 */ /* 0x000fc00000000000 */
[----:B------:R-:W-:-:S00]  /*09a0*/  NOP ;  /* 0x0000000000007918 */ /* 0x000fc00000000000 */
[----:B------:R-:W-:-:S00]  /*09b0*/  NOP ;  /* 0x0000000000007918 */ /* 0x000fc00000000000 */
[----:B------:R-:W-:-:S00]  /*09c0*/  NOP ;  /* 0x0000000000007918 */ /* 0x000fc00000000000 */
[----:B------:R-:W-:-:S00]  /*09d0*/  NOP ;  /* 0x0000000000007918 */ /* 0x000fc00000000000 */
[----:B------:R-:W-:-:S00]  /*09e0*/  NOP ;  /* 0x0000000000007918 */ /* 0x000fc00000000000 */
[----:B------:R-:W-:-:S00]  /*09f0*/  NOP ;  /* 0x0000000000007918 */ /* 0x000fc00000000000 */
.L_x_7:


//--------------------- .nv.shared.reserved.0     --------------------------
	.section	.nv.shared.reserved.0,"aw",@nobits
	.weak		__nv_reservedSMEM_offset_0_alias
	.size		__nv_reservedSMEM_offset_0_alias, 0, 64
	.other		__nv_reservedSMEM_offset_0_alias,@"STO_CUDA_RESERVED_SHARED STV_DEFAULT"
__nv_reservedSMEM_offset_0_alias:
	.zero		0
	.zero		64


//--------------------- .nv.constant0._Z13GPUInnerLoopsiiPi --------------------------
	.section	.nv.constant0._Z13GPUInnerLoopsiiPi,"a",@progbits
	.sectionflags	@""
	.align	4
.nv.constant0._Z13GPUInnerLoopsiiPi:
	.zero		912


//--------------------- SYMBOLS --------------------------

	.type		.nv.reservedSmem.offset0,@object
	.size		.nv.reservedSmem.offset0,0x4
